	.headerflags	@"EF_CUDA_TEXMODE_UNIFIED EF_CUDA_64BIT_ADDRESS EF_CUDA_ACCELERATORS EF_CUDA_SM90 EF_CUDA_VIRTUAL_SM(EF_CUDA_SM90)"
	.elftype	@"ET_EXEC"


//--------------------- .nv.info                  --------------------------
	.section	.nv.info,"",@"SHT_CUDA_INFO"
	.align	4


	//----- nvinfo : EIATTR_REGCOUNT
	.align		4
        /*0000*/ 	.byte	0x04, 0x2f
        /*0002*/ 	.short	(.L_3 - .L_2)
	.align		4
.L_2:
        /*0004*/ 	.word	index@(triton_poi_fused__native_batch_norm_legit_no_training_relu_6)
        /*0008*/ 	.word	0x00000020


	//----- nvinfo : EIATTR_MIN_STACK_SIZE
	.align		4
.L_3:
        /*000c*/ 	.byte	0x04, 0x12
        /*000e*/ 	.short	(.L_5 - .L_4)
	.align		4
.L_4:
        /*0010*/ 	.word	index@(triton_poi_fused__native_batch_norm_legit_no_training_relu_6)
        /*0014*/ 	.word	0x00000000


	//----- nvinfo : EIATTR_FRAME_SIZE
	.align		4
.L_5:
        /*0018*/ 	.byte	0x04, 0x11
        /*001a*/ 	.short	(.L_7 - .L_6)
	.align		4
.L_6:
        /*001c*/ 	.word	index@(triton_poi_fused__native_batch_norm_legit_no_training_relu_6)
        /*0020*/ 	.word	0x00000000


	//----- nvinfo : EIATTR_MIN_STACK_SIZE
	.align		4
.L_7:
        /*0024*/ 	.byte	0x04, 0x12
        /*0026*/ 	.short	(.L_9 - .L_8)
	.align		4
.L_8:
        /*0028*/ 	.word	index@(triton_poi_fused__native_batch_norm_legit_no_training_relu_6)
        /*002c*/ 	.word	0x00000000
.L_9:


//--------------------- .nv.info.triton_poi_fused__native_batch_norm_legit_no_training_relu_6 --------------------------
	.section	.nv.info.triton_poi_fused__native_batch_norm_legit_no_training_relu_6,"",@"SHT_CUDA_INFO"
	.sectionflags	@""
	.align	4


	//----- nvinfo : EIATTR_CUDA_API_VERSION
	.align		4
        /*0000*/ 	.byte	0x04, 0x37
        /*0002*/ 	.short	(.L_11 - .L_10)
.L_10:
        /*0004*/ 	.word	0x0000007c


	//----- nvinfo : EIATTR_KPARAM_INFO
	.align		4
.L_11:
        /*0008*/ 	.byte	0x04, 0x17
        /*000a*/ 	.short	(.L_13 - .L_12)
.L_12:
        /*000c*/ 	.word	0x00000000
        /*0010*/ 	.short	0x0007
        /*0012*/ 	.short	0x0034
        /*0014*/ 	.byte	0x00, 0xf0, 0x11, 0x00


	//----- nvinfo : EIATTR_KPARAM_INFO
	.align		4
.L_13:
        /*0018*/ 	.byte	0x04, 0x17
        /*001a*/ 	.short	(.L_15 - .L_14)
.L_14:
        /*001c*/ 	.word	0x00000000
        /*0020*/ 	.short	0x0006
        /*0022*/ 	.short	0x0030
        /*0024*/ 	.byte	0x00, 0xf0, 0x11, 0x00


	//----- nvinfo : EIATTR_KPARAM_INFO
	.align		4
.L_15:
        /*0028*/ 	.byte	0x04, 0x17
        /*002a*/ 	.short	(.L_17 - .L_16)
.L_16:
        /*002c*/ 	.word	0x00000000
        /*0030*/ 	.short	0x0005
        /*0032*/ 	.short	0x0028
        /*0034*/ 	.byte	0x00, 0xf4, 0x21, 0x00


	//----- nvinfo : EIATTR_KPARAM_INFO
	.align		4
.L_17:
        /*0038*/ 	.byte	0x04, 0x17
        /*003a*/ 	.short	(.L_19 - .L_18)
.L_18:
        /*003c*/ 	.word	0x00000000
        /*0040*/ 	.short	0x0004
        /*0042*/ 	.short	0x0020
        /*0044*/ 	.byte	0x00, 0xf4, 0x21, 0x00


	//----- nvinfo : EIATTR_KPARAM_INFO
	.align		4
.L_19:
        /*0048*/ 	.byte	0x04, 0x17
        /*004a*/ 	.short	(.L_21 - .L_20)
.L_20:
        /*004c*/ 	.word	0x00000000
        /*0050*/ 	.short	0x0003
        /*0052*/ 	.short	0x0018
        /*0054*/ 	.byte	0x00, 0xf4, 0x21, 0x00


	//----- nvinfo : EIATTR_KPARAM_INFO
	.align		4
.L_21:
        /*0058*/ 	.byte	0x04, 0x17
        /*005a*/ 	.short	(.L_23 - .L_22)
.L_22:
        /*005c*/ 	.word	0x00000000
        /*0060*/ 	.short	0x0002
        /*0062*/ 	.short	0x0010
        /*0064*/ 	.byte	0x00, 0xf4, 0x21, 0x00


	//----- nvinfo : EIATTR_KPARAM_INFO
	.align		4
.L_23:
        /*0068*/ 	.byte	0x04, 0x17
        /*006a*/ 	.short	(.L_25 - .L_24)
.L_24:
        /*006c*/ 	.word	0x00000000
        /*0070*/ 	.short	0x0001
        /*0072*/ 	.short	0x0008
        /*0074*/ 	.byte	0x00, 0xf4, 0x21, 0x00


	//----- nvinfo : EIATTR_KPARAM_INFO
	.align		4
.L_25:
        /*0078*/ 	.byte	0x04, 0x17
        /*007a*/ 	.short	(.L_27 - .L_26)
.L_26:
        /*007c*/ 	.word	0x00000000
        /*0080*/ 	.short	0x0000
        /*0082*/ 	.short	0x0000
        /*0084*/ 	.byte	0x00, 0xf4, 0x21, 0x00


	//----- nvinfo : EIATTR_SPARSE_MMA_MASK
	.align		4
.L_27:
        /*0088*/ 	.byte	0x03, 0x50
        /*008a*/ 	.short	0x0000


	//----- nvinfo : EIATTR_MAXREG_COUNT
	.align		4
        /*008c*/ 	.byte	0x03, 0x1b
        /*008e*/ 	.short	0x00ff


	//----- nvinfo : EIATTR_EXIT_INSTR_OFFSETS
	.align		4
        /*0090*/ 	.byte	0x04, 0x1c
        /*0092*/ 	.short	(.L_29 - .L_28)


	//   ....[0]....
.L_28:
        /*0094*/ 	.word	0x00000b90


	//----- nvinfo : EIATTR_REQNTID
	.align		4
.L_29:
        /*0098*/ 	.byte	0x04, 0x10
        /*009a*/ 	.short	(.L_31 - .L_30)
.L_30:
        /*009c*/ 	.word	0x00000080
        /*00a0*/ 	.word	0x00000001
        /*00a4*/ 	.word	0x00000001


	//----- nvinfo : EIATTR_CBANK_PARAM_SIZE
	.align		4
.L_31:
        /*00a8*/ 	.byte	0x03, 0x19
        /*00aa*/ 	.short	0x0038


	//----- nvinfo : EIATTR_PARAM_CBANK
	.align		4
        /*00ac*/ 	.byte	0x04, 0x0a
        /*00ae*/ 	.short	(.L_33 - .L_32)
	.align		4
.L_32:
        /*00b0*/ 	.word	index@(.nv.constant0.triton_poi_fused__native_batch_norm_legit_no_training_relu_6)
        /*00b4*/ 	.short	0x0210
        /*00b6*/ 	.short	0x0038


	//----- nvinfo : EIATTR_SW_WAR
	.align		4
.L_33:
        /*00b8*/ 	.byte	0x04, 0x36
        /*00ba*/ 	.short	(.L_35 - .L_34)
.L_34:
        /*00bc*/ 	.word	0x00000008
.L_35:


//--------------------- .nv.callgraph             --------------------------
	.section	.nv.callgraph,"",@"SHT_CUDA_CALLGRAPH"
	.align	4
	.sectionentsize	8
	.align		4
        /*0000*/ 	.word	0x00000000
	.align		4
        /*0004*/ 	.word	0xffffffff
	.align		4
        /*0008*/ 	.word	0x00000000
	.align		4
        /*000c*/ 	.word	0xfffffffe
	.align		4
        /*0010*/ 	.word	0x00000000
	.align		4
        /*0014*/ 	.word	0xfffffffd
	.align		4
        /*0018*/ 	.word	0x00000000
	.align		4
        /*001c*/ 	.word	0xfffffffc


//--------------------- .nv.constant4             --------------------------
	.section	.nv.constant4,"a",@progbits
	.align	8
	.align		8
.nv.constant4:
        /*0000*/ 	.dword	_$_str
	.align		8
        /*0008*/ 	.dword	_$_str_$_2


//--------------------- .text.triton_poi_fused__native_batch_norm_legit_no_training_relu_6 --------------------------
	.section	.text.triton_poi_fused__native_batch_norm_legit_no_training_relu_6,"ax",@progbits
	.sectionflags	@"SHF_BARRIERS=1"
	.align	128
        .global         triton_poi_fused__native_batch_norm_legit_no_training_relu_6
        .type           triton_poi_fused__native_batch_norm_legit_no_training_relu_6,@function
        .size           triton_poi_fused__native_batch_norm_legit_no_training_relu_6,(.L_x_1 - triton_poi_fused__native_batch_norm_legit_no_training_relu_6)
        .other          triton_poi_fused__native_batch_norm_legit_no_training_relu_6,@"STO_CUDA_ENTRY STV_DEFAULT"
triton_poi_fused__native_batch_norm_legit_no_training_relu_6:
.text.triton_poi_fused__native_batch_norm_legit_no_training_relu_6:
[----:B------:R-:W-:Y:S01]  /*0000*/  LDC R1, c[0x0][0x28] ;  /* 0x00000a00ff017b82 */ /* 0x000fe20000000800 */
[----:B------:R-:W1:Y:S07]  /*0010*/  S2R R2, SR_TID.X ;  /* 0x0000000000027919 */ /* 0x000e6e0000002100 */
[----:B------:R-:W2:Y:S01]  /*0020*/  LDC.64 R6, c[0x0][0x218] ;  /* 0x00008600ff067b82 */ /* 0x000ea20000000a00 */
[----:B------:R-:W-:Y:S01]  /*0030*/  ULDC.64 UR6, c[0x0][0x208] ;  /* 0x0000820000067ab9 */ /* 0x000fe20000000a00 */
[----:B------:R-:W3:Y:S01]  /*0040*/  S2R R9, SR_CTAID.Y ;  /* 0x0000000000097919 */ /* 0x000ee20000002600 */
[----:B------:R-:W4:Y:S05]  /*0050*/  S2R R0, SR_CTAID.X ;  /* 0x0000000000007919 */ /* 0x000f2a0000002500 */
[----:B------:R-:W5:Y:S08]  /*0060*/  LDC.64 R16, c[0x0][0x220] ;  /* 0x00008800ff107b82 */ /* 0x000f700000000a00 */
[----:B------:R-:W5:Y:S08]  /*0070*/  LDC.64 R20, c[0x0][0x228] ;  /* 0x00008a00ff147b82 */ /* 0x000f700000000a00 */
[----:B------:R-:W5:Y:S01]  /*0080*/  LDC.64 R22, c[0x0][0x230] ;  /* 0x00008c00ff167b82 */ /* 0x000f620000000a00 */
[----:B-1----:R-:W-:Y:S01]  /*0090*/  SHF.L.U32 R4, R2, 0x2, RZ ;  /* 0x0000000202047819 */ /* 0x002fe200000006ff */
[----:B---3--:R-:W-:-:S03]  /*00a0*/  IMAD.SHL.U32 R3, R9, 0x400, RZ ;  /* 0x0000040009037824 */ /* 0x008fc600078e00ff */
[----:B------:R-:W-:Y:S02]  /*00b0*/  LOP3.LUT R4, R4, 0x1fc, RZ, 0xc0, !PT ;  /* 0x000001fc04047812 */ /* 0x000fe400078ec0ff */
[----:B------:R-:W-:Y:S02]  /*00c0*/  SHF.R.S32.HI R12, RZ, 0x15, R9 ;  /* 0x00000015ff0c7819 */ /* 0x000fe40000011409 */
[----:B------:R-:W-:Y:S02]  /*00d0*/  LOP3.LUT R25, R3, R4, RZ, 0xfc, !PT ;  /* 0x0000000403197212 */ /* 0x000fe400078efcff */
[----:B------:R-:W1:Y:S01]  /*00e0*/  LDC.64 R4, c[0x0][0x210] ;  /* 0x00008400ff047b82 */ /* 0x000e620000000a00 */
[----:B------:R-:W-:Y:S02]  /*00f0*/  SGXT R12, R12, 0x1 ;  /* 0x000000010c0c781a */ /* 0x000fe40000000200 */
[----:B------:R-:W-:Y:S02]  /*0100*/  SHF.R.S32.HI R8, RZ, 0x1f, R25 ;  /* 0x0000001fff087819 */ /* 0x000fe40000011419 */
[----:B------:R-:W-:-:S02]  /*0110*/  LEA.HI R12, R12, R25, RZ, 0x8 ;  /* 0x000000190c0c7211 */ /* 0x000fc400078f40ff */
[----:B------:R-:W-:Y:S02]  /*0120*/  LEA.HI R8, R8, R25, RZ, 0x8 ;  /* 0x0000001908087211 */ /* 0x000fe400078f40ff */
[----:B------:R-:W-:Y:S02]  /*0130*/  LEA R12, R12, 0x200000, 0xc ;  /* 0x002000000c0c7811 */ /* 0x000fe400078e60ff */
[C---:B------:R-:W-:Y:S02]  /*0140*/  LOP3.LUT R10, R8.reuse, 0xffffff00, RZ, 0xc0, !PT ;  /* 0xffffff00080a7812 */ /* 0x040fe400078ec0ff */
[----:B------:R-:W-:Y:S02]  /*0150*/  SHF.L.U32 R8, R8, 0xc, RZ ;  /* 0x0000000c08087819 */ /* 0x000fe400000006ff */
[----:B------:R-:W-:Y:S01]  /*0160*/  LOP3.LUT R11, R12, 0xfff00000, RZ, 0xc0, !PT ;  /* 0xfff000000c0b7812 */ /* 0x000fe200078ec0ff */
[----:B------:R-:W-:Y:S01]  /*0170*/  IMAD.IADD R25, R25, 0x1, -R10 ;  /* 0x0000000119197824 */ /* 0x000fe200078e0a0a */
[----:B------:R-:W-:-:S03]  /*0180*/  LOP3.LUT R9, R8, 0xfff00000, RZ, 0xc0, !PT ;  /* 0xfff0000008097812 */ /* 0x000fc600078ec0ff */
[----:B--2---:R-:W-:Y:S01]  /*0190*/  IMAD.WIDE R6, R25, 0x4, R6 ;  /* 0x0000000419067825 */ /* 0x004fe200078e0206 */
[----:B----4-:R-:W-:-:S04]  /*01a0*/  LEA R8, R0, R25, 0x8 ;  /* 0x0000001900087211 */ /* 0x010fc800078e40ff */
[----:B------:R-:W-:Y:S01]  /*01b0*/  IADD3 R15, R8, R11, RZ ;  /* 0x0000000b080f7210 */ /* 0x000fe20007ffe0ff */
[----:B------:R-:W-:Y:S02]  /*01c0*/  IMAD.IADD R9, R8, 0x1, R9 ;  /* 0x0000000108097824 */ /* 0x000fe400078e0209 */
[----:B-----5:R-:W-:-:S04]  /*01d0*/  IMAD.WIDE R16, R25, 0x4, R16 ;  /* 0x0000000419107825 */ /* 0x020fc800078e0210 */
[--C-:B-1----:R-:W-:Y:S02]  /*01e0*/  IMAD.WIDE R10, R9, 0x4, R4.reuse ;  /* 0x00000004090a7825 */ /* 0x102fe400078e0204 */
[----:B------:R-:W2:Y:S02]  /*01f0*/  LDG.E.EL.128 R16, desc[UR6][R16.64] ;  /* 0x0000000610107981 */ /* 0x000ea4000c2e1d00 */
[----:B------:R-:W-:Y:S02]  /*0200*/  IMAD.WIDE R14, R15, 0x4, R4 ;  /* 0x000000040f0e7825 */ /* 0x000fe400078e0204 */
[----:B------:R-:W3:Y:S04]  /*0210*/  LDG.E.EL.128 R4, desc[UR6][R6.64] ;  /* 0x0000000606047981 */ /* 0x000ee8000c2e1d00 */
[----:B------:R-:W3:Y:S04]  /*0220*/  LDG.E.EL.128 R8, desc[UR6][R10.64] ;  /* 0x000000060a087981 */ /* 0x000ee8000c2e1d00 */
[----:B------:R-:W4:Y:S01]  /*0230*/  LDG.E.EL.128 R12, desc[UR6][R14.64] ;  /* 0x000000060e0c7981 */ /* 0x000f22000c2e1d00 */
[----:B0-----:R-:W-:-:S04]  /*0240*/  IMAD.WIDE R20, R25, 0x4, R20 ;  /* 0x0000000419147825 */ /* 0x001fc800078e0214 */
[----:B------:R-:W-:Y:S02]  /*0250*/  IMAD.WIDE R24, R25, 0x4, R22 ;  /* 0x0000000419187825 */ /* 0x000fe400078e0216 */
[----:B------:R-:W5:Y:S04]  /*0260*/  LDG.E.EL.128 R20, desc[UR6][R20.64] ;  /* 0x0000000614147981 */ /* 0x000f68000c2e1d00 */
[----:B------:R-:W5:Y:S01]  /*0270*/  LDG.E.EL.128 R24, desc[UR6][R24.64] ;  /* 0x0000000618187981 */ /* 0x000f62000c2e1d00 */
[----:B------:R-:W0:Y:S01]  /*0280*/  S2UR UR5, SR_CgaCtaId ;  /* 0x00000000000579c3 */ /* 0x000e220000008800 */
[----:B------:R-:W-:Y:S02]  /*0290*/  UMOV UR4, 0x400 ;  /* 0x0000040000047882 */ /* 0x000fe40000000000 */
[----:B0-----:R-:W-:Y:S01]  /*02a0*/  UPRMT UR4, UR5, 0x654, UR4 ;  /* 0x0000065405047896 */ /* 0x001fe20008000004 */
[--C-:B---3--:R-:W-:Y:S01]  /*02b0*/  FADD R8, R8, -R4.reuse ;  /* 0x8000000408087221 */ /* 0x108fe20000000000 */
[----:B----4-:R-:W-:Y:S01]  /*02c0*/  FADD R12, R12, -R4 ;  /* 0x800000040c0c7221 */ /* 0x010fe20000000000 */
[----:B--2---:R-:W-:Y:S01]  /*02d0*/  FADD R4, R16, 9.9999997473787516356e-06 ;  /* 0x3727c5ac10047421 */ /* 0x004fe20000000000 */
[----:B------:R-:W-:Y:S01]  /*02e0*/  FADD R16, R17, 9.9999997473787516356e-06 ;  /* 0x3727c5ac11107421 */ /* 0x000fe20000000000 */
[----:B------:R-:W-:-:S04]  /*02f0*/  FADD R18, R18, 9.9999997473787516356e-06 ;  /* 0x3727c5ac12127421 */ /* 0x000fc80000000000 */
[----:B------:R-:W0:Y:S01]  /*0300*/  MUFU.SQRT R4, R4 ;  /* 0x0000000400047308 */ /* 0x000e220000002000 */
[----:B------:R-:W-:Y:S01]  /*0310*/  FADD R19, R19, 9.9999997473787516356e-06 ;  /* 0x3727c5ac13137421 */ /* 0x000fe20000000000 */
[--C-:B------:R-:W-:Y:S01]  /*0320*/  FADD R9, R9, -R5.reuse ;  /* 0x8000000509097221 */ /* 0x100fe20000000000 */
[----:B------:R-:W-:-:S05]  /*0330*/  FADD R13, R13, -R5 ;  /* 0x800000050d0d7221 */ /* 0x000fca0000000000 */
[----:B------:R-:W1:Y:S08]  /*0340*/  MUFU.SQRT R16, R16 ;  /* 0x0000001000107308 */ /* 0x000e700000002000 */
[----:B------:R-:W2:Y:S01]  /*0350*/  MUFU.SQRT R5, R18 ;  /* 0x0000001200057308 */ /* 0x000ea20000002000 */
[----:B0-----:R-:W-:-:S07]  /*0360*/  FSETP.GT.AND P6, PT, R4, 8.50705917302346158658e+37, PT ;  /* 0x7e8000000400780b */ /* 0x001fce0003fc4000 */
[----:B------:R-:W0:Y:S01]  /*0370*/  MUFU.SQRT R17, R19 ;  /* 0x0000001300117308 */ /* 0x000e220000002000 */
[--C-:B------:R-:W-:Y:S01]  /*0380*/  FADD R10, R10, -R6.reuse ;  /* 0x800000060a0a7221 */ /* 0x100fe20000000000 */
[----:B------:R-:W-:Y:S01]  /*0390*/  FADD R14, R14, -R6 ;  /* 0x800000060e0e7221 */ /* 0x000fe20000000000 */
[----:B------:R-:W-:Y:S01]  /*03a0*/  HFMA2.MMA R6, -RZ, RZ, 1.625, 0 ;  /* 0x3e800000ff067435 */ /* 0x000fe200000001ff */
[----:B------:R-:W-:Y:S02]  /*03b0*/  FSETP.GEU.AND P5, PT, R4, 1.175494350822287508e-38, PT ;  /* 0x008000000400780b */ /* 0x000fe40003fae000 */
[C---:B-1----:R-:W-:Y:S02]  /*03c0*/  FSETP.GT.AND P4, PT, R16.reuse, 8.50705917302346158658e+37, PT ;  /* 0x7e8000001000780b */ /* 0x042fe40003f84000 */
[C---:B--2---:R-:W-:Y:S02]  /*03d0*/  FSETP.GT.AND P2, PT, R5.reuse, 8.50705917302346158658e+37, PT ;  /* 0x7e8000000500780b */ /* 0x044fe40003f44000 */
[----:B------:R-:W-:Y:S01]  /*03e0*/  FSETP.GEU.AND P3, PT, R16, 1.175494350822287508e-38, PT ;  /* 0x008000001000780b */ /* 0x000fe20003f6e000 */
[----:B------:R-:W-:Y:S01]  /*03f0*/  @P6 FMUL R4, R4, 0.25 ;  /* 0x3e80000004046820 */ /* 0x000fe20000400000 */
[----:B------:R-:W-:-:S02]  /*0400*/  FSETP.GEU.AND P0, PT, R5, 1.175494350822287508e-38, PT ;  /* 0x008000000500780b */ /* 0x000fc40003f0e000 */
[C---:B0-----:R-:W-:Y:S02]  /*0410*/  FSETP.GT.AND P1, PT, R17.reuse, 8.50705917302346158658e+37, PT ;  /* 0x7e8000001100780b */ /* 0x041fe40003f24000 */
[----:B------:R-:W-:Y:S02]  /*0420*/  FSEL R18, R6, 1, P6 ;  /* 0x3f80000006127808 */ /* 0x000fe40003000000 */
[----:B------:R-:W-:Y:S01]  /*0430*/  FSETP.GEU.AND P6, PT, R17, 1.175494350822287508e-38, PT ;  /* 0x008000001100780b */ /* 0x000fe20003fce000 */
[----:B------:R-:W-:Y:S01]  /*0440*/  @!P5 FMUL R4, R4, 16777216 ;  /* 0x4b8000000404d820 */ /* 0x000fe20000400000 */
[--C-:B------:R-:W-:Y:S01]  /*0450*/  FADD R11, R11, -R7.reuse ;  /* 0x800000070b0b7221 */ /* 0x100fe20000000000 */
[----:B------:R-:W-:Y:S01]  /*0460*/  FADD R15, R15, -R7 ;  /* 0x800000070f0f7221 */ /* 0x000fe20000000000 */
[----:B------:R-:W-:Y:S01]  /*0470*/  @P4 FMUL R16, R16, 0.25 ;  /* 0x3e80000010104820 */ /* 0x000fe20000400000 */
[----:B------:R0:W1:Y:S01]  /*0480*/  MUFU.RCP R7, R4 ;  /* 0x0000000400077308 */ /* 0x0000620000001000 */
[----:B------:R-:W-:-:S02]  /*0490*/  @P2 FMUL R5, R5, 0.25 ;  /* 0x3e80000005052820 */ /* 0x000fc40000400000 */
[----:B------:R-:W-:Y:S01]  /*04a0*/  @!P3 FMUL R16, R16, 16777216 ;  /* 0x4b8000001010b820 */ /* 0x000fe20000400000 */
[----:B------:R-:W-:Y:S01]  /*04b0*/  @P1 FMUL R17, R17, 0.25 ;  /* 0x3e80000011111820 */ /* 0x000fe20000400000 */
[----:B------:R-:W-:Y:S01]  /*04c0*/  @!P0 FMUL R5, R5, 16777216 ;  /* 0x4b80000005058820 */ /* 0x000fe20000400000 */
[----:B0-----:R-:W0:Y:S02]  /*04d0*/  S2R R4, SR_TID.X ;  /* 0x0000000000047919 */ /* 0x001e240000002100 */
[----:B------:R-:W-:Y:S01]  /*04e0*/  @!P6 FMUL R17, R17, 16777216 ;  /* 0x4b8000001111e820 */ /* 0x000fe20000400000 */
[----:B------:R-:W2:Y:S01]  /*04f0*/  MUFU.RCP R16, R16 ;  /* 0x0000001000107308 */ /* 0x000ea20000001000 */
[----:B------:R-:W-:Y:S01]  /*0500*/  @!P5 FMUL R18, R18, 16777216 ;  /* 0x4b8000001212d820 */ /* 0x000fe20000400000 */
[----:B------:R-:W-:-:S06]  /*0510*/  FSEL R19, R6, 1, P4 ;  /* 0x3f80000006137808 */ /* 0x000fcc0002000000 */
[----:B------:R-:W3:Y:S01]  /*0520*/  MUFU.RCP R5, R5 ;  /* 0x0000000500057308 */ /* 0x000ee20000001000 */
[----:B-1----:R-:W-:Y:S01]  /*0530*/  FMUL R7, R7, R18 ;  /* 0x0000001207077220 */ /* 0x002fe20000400000 */
[----:B------:R-:W-:-:S06]  /*0540*/  FSEL R18, R6, 1, P2 ;  /* 0x3f80000006127808 */ /* 0x000fcc0001000000 */
[----:B------:R-:W1:Y:S01]  /*0550*/  MUFU.RCP R17, R17 ;  /* 0x0000001100117308 */ /* 0x000e620000001000 */
[----:B------:R-:W-:Y:S01]  /*0560*/  FSEL R6, R6, 1, P1 ;  /* 0x3f80000006067808 */ /* 0x000fe20000800000 */
[----:B------:R-:W-:Y:S01]  /*0570*/  @!P3 FMUL R19, R19, 16777216 ;  /* 0x4b8000001313b820 */ /* 0x000fe20000400000 */
[----:B------:R-:W-:-:S03]  /*0580*/  @!P0 FMUL R18, R18, 16777216 ;  /* 0x4b80000012128820 */ /* 0x000fc60000400000 */
[----:B------:R-:W-:Y:S01]  /*0590*/  @!P6 FMUL R6, R6, 16777216 ;  /* 0x4b8000000606e820 */ /* 0x000fe20000400000 */
[----:B--2---:R-:W-:Y:S01]  /*05a0*/  FMUL R16, R16, R19 ;  /* 0x0000001310107220 */ /* 0x004fe20000400000 */
[----:B---3--:R-:W-:Y:S01]  /*05b0*/  FMUL R19, R5, R18 ;  /* 0x0000001205137220 */ /* 0x008fe20000400000 */
[C---:B------:R-:W-:Y:S01]  /*05c0*/  FMUL R29, R7.reuse, R8 ;  /* 0x00000008071d7220 */ /* 0x040fe20000400000 */
[----:B------:R-:W-:Y:S01]  /*05d0*/  FMUL R5, R7, R12 ;  /* 0x0000000c07057220 */ /* 0x000fe20000400000 */
[C---:B------:R-:W-:Y:S01]  /*05e0*/  FMUL R8, R16.reuse, R13 ;  /* 0x0000000d10087220 */ /* 0x040fe20000400000 */
[----:B------:R-:W-:Y:S01]  /*05f0*/  FMUL R7, R19, R14 ;  /* 0x0000000e13077220 */ /* 0x000fe20000400000 */
[----:B-1----:R-:W-:Y:S01]  /*0600*/  FMUL R6, R17, R6 ;  /* 0x0000000611067220 */ /* 0x002fe20000400000 */
[----:B------:R-:W-:Y:S01]  /*0610*/  FMUL R16, R16, R9 ;  /* 0x0000000910107220 */ /* 0x000fe20000400000 */
[----:B------:R-:W-:Y:S01]  /*0620*/  FMUL R19, R19, R10 ;  /* 0x0000000a13137220 */ /* 0x000fe20000400000 */
[----:B-----5:R-:W-:Y:S01]  /*0630*/  FFMA R29, R20, R29, R24 ;  /* 0x0000001d141d7223 */ /* 0x020fe20000000018 */
[C---:B------:R-:W-:Y:S01]  /*0640*/  FMUL R10, R6.reuse, R15 ;  /* 0x0000000f060a7220 */ /* 0x040fe20000400000 */
[----:B------:R-:W-:Y:S01]  /*0650*/  FMUL R6, R6, R11 ;  /* 0x0000000b06067220 */ /* 0x000fe20000400000 */
[C-C-:B------:R-:W-:Y:S01]  /*0660*/  FFMA R16, R21.reuse, R16, R25.reuse ;  /* 0x0000001015107223 */ /* 0x140fe20000000019 */
[----:B------:R-:W-:Y:S01]  /*0670*/  FFMA R21, R21, R8, R25 ;  /* 0x0000000815157223 */ /* 0x000fe20000000019 */
[----:B0-----:R-:W-:-:S02]  /*0680*/  IMAD.SHL.U32 R9, R4, 0x4, RZ ;  /* 0x0000000404097824 */ /* 0x001fc400078e00ff */
[----:B------:R-:W-:Y:S01]  /*0690*/  FFMA R19, R22, R19, R26 ;  /* 0x0000001316137223 */ /* 0x000fe2000000001a */
[----:B------:R-:W-:Y:S01]  /*06a0*/  FFMA R8, R23, R6, R27 ;  /* 0x0000000617087223 */ /* 0x000fe2000000001b */
[----:B------:R-:W-:Y:S02]  /*06b0*/  FSETP.GEU.AND P0, PT, R29, RZ, PT ;  /* 0x000000ff1d00720b */ /* 0x000fe40003f0e000 */
[----:B------:R-:W-:Y:S02]  /*06c0*/  LOP3.LUT R9, R9, 0x1fc, RZ, 0xc0, !PT ;  /* 0x000001fc09097812 */ /* 0x000fe400078ec0ff */
[----:B------:R-:W-:Y:S02]  /*06d0*/  FSEL R29, R29, RZ, P0 ;  /* 0x000000ff1d1d7208 */ /* 0x000fe40000000000 */
[----:B------:R-:W-:Y:S02]  /*06e0*/  FSETP.GEU.AND P2, PT, R16, RZ, PT ;  /* 0x000000ff1000720b */ /* 0x000fe40003f4e000 */
[----:B------:R-:W-:-:S02]  /*06f0*/  FSETP.GEU.AND P1, PT, R19, RZ, PT ;  /* 0x000000ff1300720b */ /* 0x000fc40003f2e000 */
[----:B------:R-:W-:Y:S02]  /*0700*/  FSETP.GEU.AND P0, PT, R8, RZ, PT ;  /* 0x000000ff0800720b */ /* 0x000fe40003f0e000 */
[----:B------:R-:W-:Y:S02]  /*0710*/  LEA R6, R9, UR4, 0x3 ;  /* 0x0000000409067c11 */ /* 0x000fe4000f8e18ff */
[----:B------:R-:W-:Y:S02]  /*0720*/  FSEL R11, R16, RZ, P2 ;  /* 0x000000ff100b7208 */ /* 0x000fe40001000000 */
[----:B------:R-:W-:Y:S02]  /*0730*/  FSEL R19, R19, RZ, P1 ;  /* 0x000000ff13137208 */ /* 0x000fe40000800000 */
[----:B------:R-:W-:Y:S01]  /*0740*/  FSEL R13, R8, RZ, P0 ;  /* 0x000000ff080d7208 */ /* 0x000fe20000000000 */
[----:B------:R-:W-:Y:S04]  /*0750*/  STS [R6], R29 ;  /* 0x0000001d06007388 */ /* 0x000fe80000000800 */
[----:B------:R-:W-:Y:S04]  /*0760*/  STS [R6+0x8], R11 ;  /* 0x0000080b06007388 */ /* 0x000fe80000000800 */
[----:B------:R-:W-:Y:S04]  /*0770*/  STS [R6+0x10], R19 ;  /* 0x0000101306007388 */ /* 0x000fe80000000800 */
[----:B------:R0:W-:Y:S01]  /*0780*/  STS [R6+0x18], R13 ;  /* 0x0000180d06007388 */ /* 0x0001e20000000800 */
[----:B------:R-:W-:-:S02]  /*0790*/  LOP3.LUT R8, R2, 0x7f, RZ, 0xc0, !PT ;  /* 0x0000007f02087812 */ /* 0x000fc400078ec0ff */
[----:B------:R-:W-:Y:S02]  /*07a0*/  LOP3.LUT R12, R4, 0x7f, RZ, 0xc0, !PT ;  /* 0x0000007f040c7812 */ /* 0x000fe400078ec0ff */
[C---:B------:R-:W-:Y:S02]  /*07b0*/  LOP3.LUT R4, R8.reuse, 0x100, RZ, 0xfc, !PT ;  /* 0x0000010008047812 */ /* 0x040fe400078efcff */
[----:B------:R-:W-:Y:S02]  /*07c0*/  LOP3.LUT R9, R8, 0x80, RZ, 0xfc, !PT ;  /* 0x0000008008097812 */ /* 0x000fe400078efcff */
[----:B------:R-:W-:Y:S02]  /*07d0*/  LOP3.LUT R17, R12, 0x180, RZ, 0xfc, !PT ;  /* 0x000001800c117812 */ /* 0x000fe400078efcff */
[----:B------:R-:W-:Y:S01]  /*07e0*/  LEA R12, R8, UR4, 0x3 ;  /* 0x00000004080c7c11 */ /* 0x000fe2000f8e18ff */
[----:B------:R-:W-:Y:S01]  /*07f0*/  BAR.SYNC.DEFER_BLOCKING 0x0 ;  /* 0x0000000000007b1d */ /* 0x000fe20000010000 */
[----:B------:R-:W-:-:S02]  /*0800*/  LEA R16, R4, UR4, 0x3 ;  /* 0x0000000404107c11 */ /* 0x000fc4000f8e18ff */
[----:B------:R-:W-:Y:S02]  /*0810*/  LEA R14, R9, UR4, 0x3 ;  /* 0x00000004090e7c11 */ /* 0x000fe4000f8e18ff */
[----:B------:R-:W-:Y:S02]  /*0820*/  LEA R17, R17, UR4, 0x3 ;  /* 0x0000000411117c11 */ /* 0x000fe4000f8e18ff */
[----:B------:R-:W-:Y:S01]  /*0830*/  FSETP.GEU.AND P2, PT, R21, RZ, PT ;  /* 0x000000ff1500720b */ /* 0x000fe20003f4e000 */
[----:B------:R-:W-:-:S03]  /*0840*/  FFMA R10, R23, R10, R27 ;  /* 0x0000000a170a7223 */ /* 0x000fc6000000001b */
[----:B------:R-:W-:Y:S01]  /*0850*/  FSEL R9, R21, RZ, P2 ;  /* 0x000000ff15097208 */ /* 0x000fe20001000000 */
[----:B------:R-:W-:Y:S01]  /*0860*/  FFMA R7, R22, R7, R26 ;  /* 0x0000000716077223 */ /* 0x000fe2000000001a */
[----:B------:R-:W-:Y:S01]  /*0870*/  FFMA R5, R20, R5, R24 ;  /* 0x0000000514057223 */ /* 0x000fe20000000018 */
[----:B------:R-:W1:Y:S04]  /*0880*/  LDS R19, [R12] ;  /* 0x000000000c137984 */ /* 0x000e680000000800 */
[----:B------:R-:W2:Y:S04]  /*0890*/  LDS R21, [R14] ;  /* 0x000000000e157984 */ /* 0x000ea80000000800 */
[----:B------:R-:W3:Y:S04]  /*08a0*/  LDS R23, [R16] ;  /* 0x0000000010177984 */ /* 0x000ee80000000800 */
[----:B------:R-:W4:Y:S01]  /*08b0*/  LDS R25, [R17] ;  /* 0x0000000011197984 */ /* 0x000f220000000800 */
[----:B------:R-:W-:Y:S01]  /*08c0*/  BAR.SYNC.DEFER_BLOCKING 0x0 ;  /* 0x0000000000007b1d */ /* 0x000fe20000010000 */
[----:B------:R-:W-:-:S02]  /*08d0*/  FSETP.GEU.AND P1, PT, R7, RZ, PT ;  /* 0x000000ff0700720b */ /* 0x000fc40003f2e000 */
[C---:B------:R-:W-:Y:S02]  /*08e0*/  FSETP.GEU.AND P0, PT, R10.reuse, RZ, PT ;  /* 0x000000ff0a00720b */ /* 0x040fe40003f0e000 */
[----:B------:R-:W-:Y:S02]  /*08f0*/  FSETP.GEU.AND P3, PT, R5, RZ, PT ;  /* 0x000000ff0500720b */ /* 0x000fe40003f6e000 */
[----:B0-----:R-:W-:Y:S02]  /*0900*/  FSEL R13, R7, RZ, P1 ;  /* 0x000000ff070d7208 */ /* 0x001fe40000800000 */
[----:B------:R-:W-:Y:S02]  /*0910*/  FSEL R15, R10, RZ, P0 ;  /* 0x000000ff0a0f7208 */ /* 0x000fe40000000000 */
[----:B------:R-:W-:Y:S02]  /*0920*/  FSEL R7, R5, RZ, P3 ;  /* 0x000000ff05077208 */ /* 0x000fe40001800000 */
[----:B------:R-:W0:Y:S03]  /*0930*/  LDC.64 R4, c[0x0][0x238] ;  /* 0x00008e00ff047b82 */ /* 0x000e260000000a00 */
[----:B------:R5:W-:Y:S04]  /*0940*/  STS [R6], R7 ;  /* 0x0000000706007388 */ /* 0x000be80000000800 */
[----:B------:R1:W-:Y:S04]  /*0950*/  STS [R6+0x8], R9 ;  /* 0x0000080906007388 */ /* 0x0003e80000000800 */
[----:B------:R1:W-:Y:S04]  /*0960*/  STS [R6+0x10], R13 ;  /* 0x0000100d06007388 */ /* 0x0003e80000000800 */
[----:B------:R1:W-:Y:S01]  /*0970*/  STS [R6+0x18], R15 ;  /* 0x0000180f06007388 */ /* 0x0003e20000000800 */
[----:B------:R-:W-:Y:S01]  /*0980*/  BAR.SYNC.DEFER_BLOCKING 0x0 ;  /* 0x0000000000007b1d */ /* 0x000fe20000010000 */
[----:B------:R-:W-:-:S05]  /*0990*/  LOP3.LUT R11, R3, 0x7f, R2, 0xf8, !PT ;  /* 0x0000007f030b7812 */ /* 0x000fca00078ef802 */
[----:B------:R0:W2:Y:S04]  /*09a0*/  LDS R27, [R12] ;  /* 0x000000000c1b7984 */ /* 0x0000a80000000800 */
[----:B------:R-:W3:Y:S04]  /*09b0*/  LDS R29, [R14] ;  /* 0x000000000e1d7984 */ /* 0x000ee80000000800 */
[----:B------:R-:W4:Y:S04]  /*09c0*/  LDS R18, [R16] ;  /* 0x0000000010127984 */ /* 0x000f280000000800 */
[----:B------:R0:W4:Y:S01]  /*09d0*/  LDS R20, [R17] ;  /* 0x0000000011147984 */ /* 0x0001220000000800 */
[----:B-----5:R-:W-:-:S02]  /*09e0*/  LOP3.LUT R7, R3, 0x100, R8, 0xfe, !PT ;  /* 0x0000010003077812 */ /* 0x020fc400078efe08 */
[----:B-1----:R-:W-:Y:S02]  /*09f0*/  LOP3.LUT R9, R3, 0x80, R8, 0xfe, !PT ;  /* 0x0000008003097812 */ /* 0x002fe400078efe08 */
[----:B------:R-:W-:Y:S02]  /*0a00*/  LOP3.LUT R3, R3, 0x180, R8, 0xfe, !PT ;  /* 0x0000018003037812 */ /* 0x000fe400078efe08 */
[-C--:B------:R-:W-:Y:S02]  /*0a10*/  LEA R11, R11, R0.reuse, 0xc ;  /* 0x000000000b0b7211 */ /* 0x080fe400078e60ff */
[-C--:B------:R-:W-:Y:S01]  /*0a20*/  LEA R13, R7, R0.reuse, 0xc ;  /* 0x00000000070d7211 */ /* 0x080fe200078e60ff */
[----:B------:R-:W-:Y:S01]  /*0a30*/  IMAD R7, R9, 0x1000, R0 ;  /* 0x0000100009077824 */ /* 0x000fe200078e0200 */
[----:B------:R-:W-:Y:S01]  /*0a40*/  LEA R15, R3, R0, 0xc ;  /* 0x00000000030f7211 */ /* 0x000fe200078e60ff */
[----:B0-----:R-:W-:Y:S01]  /*0a50*/  IMAD.WIDE R2, R11, 0x4, R4 ;  /* 0x000000040b027825 */ /* 0x001fe200078e0204 */
[----:B------:R-:W-:-:S02]  /*0a60*/  IADD3 R12, R11, 0x200000, RZ ;  /* 0x002000000b0c7810 */ /* 0x000fc40007ffe0ff */
[----:B------:R-:W-:Y:S01]  /*0a70*/  IADD3 R17, R11, 0x300000, RZ ;  /* 0x003000000b117810 */ /* 0x000fe20007ffe0ff */
[----:B------:R-:W-:Y:S01]  /*0a80*/  VIADD R14, R11, 0x280000 ;  /* 0x002800000b0e7836 */ /* 0x000fe20000000000 */
[----:B------:R-:W-:Y:S01]  /*0a90*/  IADD3 R0, R11, 0x380000, RZ ;  /* 0x003800000b007810 */ /* 0x000fe20007ffe0ff */
[--C-:B------:R-:W-:Y:S01]  /*0aa0*/  IMAD.WIDE R6, R7, 0x4, R4.reuse ;  /* 0x0000000407067825 */ /* 0x100fe200078e0204 */
[----:B------:R-:W-:Y:S03]  /*0ab0*/  STG.E desc[UR6][R2.64], R19 ;  /* 0x0000001302007986 */ /* 0x000fe6000c101906 */
[--C-:B------:R-:W-:Y:S01]  /*0ac0*/  IMAD.WIDE R8, R13, 0x4, R4.reuse ;  /* 0x000000040d087825 */ /* 0x100fe200078e0204 */
[----:B--2---:R-:W-:Y:S03]  /*0ad0*/  STG.E desc[UR6][R6.64], R21 ;  /* 0x0000001506007986 */ /* 0x004fe6000c101906 */
[--C-:B------:R-:W-:Y:S01]  /*0ae0*/  IMAD.WIDE R10, R15, 0x4, R4.reuse ;  /* 0x000000040f0a7825 */ /* 0x100fe200078e0204 */
[----:B---3--:R-:W-:Y:S03]  /*0af0*/  STG.E desc[UR6][R8.64], R23 ;  /* 0x0000001708007986 */ /* 0x008fe6000c101906 */
[--C-:B------:R-:W-:Y:S01]  /*0b00*/  IMAD.WIDE R12, R12, 0x4, R4.reuse ;  /* 0x000000040c0c7825 */ /* 0x100fe200078e0204 */
[----:B----4-:R-:W-:Y:S03]  /*0b10*/  STG.E desc[UR6][R10.64], R25 ;  /* 0x000000190a007986 */ /* 0x010fe6000c101906 */
[--C-:B------:R-:W-:Y:S01]  /*0b20*/  IMAD.WIDE R14, R14, 0x4, R4.reuse ;  /* 0x000000040e0e7825 */ /* 0x100fe200078e0204 */
[----:B------:R-:W-:Y:S03]  /*0b30*/  STG.E desc[UR6][R12.64], R27 ;  /* 0x0000001b0c007986 */ /* 0x000fe6000c101906 */
[--C-:B------:R-:W-:Y:S01]  /*0b40*/  IMAD.WIDE R16, R17, 0x4, R4.reuse ;  /* 0x0000000411107825 */ /* 0x100fe200078e0204 */
[----:B------:R-:W-:Y:S03]  /*0b50*/  STG.E desc[UR6][R14.64], R29 ;  /* 0x0000001d0e007986 */ /* 0x000fe6000c101906 */
[----:B------:R-:W-:Y:S01]  /*0b60*/  IMAD.WIDE R4, R0, 0x4, R4 ;  /* 0x0000000400047825 */ /* 0x000fe200078e0204 */
[----:B------:R-:W-:Y:S04]  /*0b70*/  STG.E desc[UR6][R16.64], R18 ;  /* 0x0000001210007986 */ /* 0x000fe8000c101906 */
[----:B------:R-:W-:Y:S01]  /*0b80*/  STG.E desc[UR6][R4.64], R20 ;  /* 0x0000001404007986 */ /* 0x000fe2000c101906 */
[----:B------:R-:W-:Y:S05]  /*0b90*/  EXIT ;  /* 0x000000000000794d */ /* 0x000fea0003800000 */
.L_x_0:
[----:B------:R-:W-:-:S00]  /*0ba0*/  BRA `(.L_x_0) ;  /* 0xfffffffc00fc7947 */ /* 0x000fc0000383ffff */
[----:B------:R-:W-:-:S00]  /*0bb0*/  NOP ;  /* 0x0000000000007918 */ /* 0x000fc00000000000 */
        /* <DEDUP_REMOVED lines=12> */
.L_x_1:


//--------------------- .nv.global.init           --------------------------
	.section	.nv.global.init,"aw",@progbits
.nv.global.init:
	.type		_$_str,@object
	.size		_$_str,(_$_str_$_2 - _$_str)
_$_str:
        /*0000*/ 	.byte	0x5f, 0x5f, 0x43, 0x55, 0x44, 0x41, 0x5f, 0x46, 0x54, 0x5a, 0x00
	.type		_$_str_$_2,@object
	.size		_$_str_$_2,(.L_1 - _$_str_$_2)
_$_str_$_2:
        /*000b*/ 	.byte	0x5f, 0x5f, 0x43, 0x55, 0x44, 0x41, 0x5f, 0x50, 0x52, 0x45, 0x43, 0x5f, 0x53, 0x51, 0x52, 0x54
        /*001b*/ 	.byte	0x00
.L_1:


//--------------------- .nv.shared.triton_poi_fused__native_batch_norm_legit_no_training_relu_6 --------------------------
	.section	.nv.shared.triton_poi_fused__native_batch_norm_legit_no_training_relu_6,"aw",@nobits
	.sectionflags	@""
	.align	16
	.zero		1024


//--------------------- .nv.constant0.triton_poi_fused__native_batch_norm_legit_no_training_relu_6 --------------------------
	.section	.nv.constant0.triton_poi_fused__native_batch_norm_legit_no_training_relu_6,"a",@progbits
	.sectionflags	@""
	.align	4
.nv.constant0.triton_poi_fused__native_batch_norm_legit_no_training_relu_6:
	.zero		584
